//
// Generated by NVIDIA NVVM Compiler
//
// Compiler Build ID: CL-36424714
// Cuda compilation tools, release 13.0, V13.0.88
// Based on NVVM 20.0.0
//

.version 9.0
.target sm_100
.address_size 64

	// .globl	_Z5kmainPVj
.global .align 4 .u32 lock;

.visible .entry _Z5kmainPVj(
	.param .u64 .ptr .align 1 _Z5kmainPVj_param_0
)
{
	.reg .pred 	%p<4>;
	.reg .b32 	%r<6>;
	.reg .b64 	%rd<3>;

	ld.param.u64 	%rd2, [_Z5kmainPVj_param_0];
	cvta.to.global.u64 	%rd1, %rd2;
	mov.u32 	%r1, %tid.x;
	setp.eq.s32 	%p1, %r1, 32;
	@%p1 bra 	$L__BB0_4;
	setp.ne.s32 	%p2, %r1, 0;
	@%p2 bra 	$L__BB0_5;
$L__BB0_2:
	atom.relaxed.global.cas.b32 	%r3, [lock], 0, 1;
	setp.ne.s32 	%p3, %r3, 0;
	@%p3 bra 	$L__BB0_2;
	membar.gl;
	mov.b32 	%r4, 1;
	st.volatile.global.u32 	[%rd1], %r4;
	membar.gl;
	atom.global.exch.b32 	%r5, [lock], 0;
	bra.uni 	$L__BB0_5;
$L__BB0_4:
	mov.b32 	%r2, 2;
	st.volatile.global.u32 	[%rd1], %r2;
$L__BB0_5:
	ret;

}


// ===== COMPILED SASS (sm_100) =====

	.target	sm_100

	.elftype	@"ET_EXEC"


//--------------------- .note.nv.tkinfo           --------------------------
	.section	.note.nv.tkinfo,"",@"SHT_NOTE"
	.sectionflags	@"SHF_NOTE_NV_TKINFO"
	.tkinfo
        /*0018*/ 	.word	0x00000002
        /*0030*/ 	.string	""
        /*0030*/ 	.string	"ptxas"
        /*0030*/ 	.string	"Cuda compilation tools, release 13.0, V13.0.88"
        /*0030*/ 	.string	"Build cuda_13.0.r13.0/compiler.36424714_0"
        /*0030*/ 	.string	"-arch sm_100 -m 64 "



//--------------------- .note.nv.cuinfo           --------------------------
	.section	.note.nv.cuinfo,"",@"SHT_NOTE"
	.sectionflags	@"SHF_NOTE_NV_CUINFO"
        /*0018*/ 	.short	0x0002
        /*001a*/ 	.short	0x0064
        /*001c*/ 	.short	0x0082
	.zero		2


//--------------------- .nv.info                  --------------------------
	.section	.nv.info,"",@"SHT_CUDA_INFO"
	.align	4


	//----- nvinfo : EIATTR_REGCOUNT
	.align		4
        /*0000*/ 	.byte	0x04, 0x2f
        /*0002*/ 	.short	(.L_2 - .L_1)
	.align		4
.L_1:
        /*0004*/ 	.word	index@(_Z5kmainPVj)
        /*0008*/ 	.word	0x0000000a


	//----- nvinfo : EIATTR_FRAME_SIZE
	.align		4
.L_2:
        /*000c*/ 	.byte	0x04, 0x11
        /*000e*/ 	.short	(.L_4 - .L_3)
	.align		4
.L_3:
        /*0010*/ 	.word	index@(_Z5kmainPVj)
        /*0014*/ 	.word	0x00000000


	//----- nvinfo : EIATTR_MIN_STACK_SIZE
	.align		4
.L_4:
        /*0018*/ 	.byte	0x04, 0x12
        /*001a*/ 	.short	(.L_6 - .L_5)
	.align		4
.L_5:
        /*001c*/ 	.word	index@(_Z5kmainPVj)
        /*0020*/ 	.word	0x00000000
.L_6:


//--------------------- .nv.compat                --------------------------
	.section	.nv.compat,"",@"SHT_CUDA_COMPAT_INFO"
	.align	4
        /*0000*/ 	.byte	0x02, 0x09, 0x00, 0x00, 0x02, 0x02, 0x01, 0x00, 0x02, 0x05, 0x05, 0x00, 0x03, 0x07, 0x01, 0x01
        /*0010*/ 	.byte	0x02, 0x03, 0x00, 0x00, 0x02, 0x06, 0x01, 0x00, 0x04, 0x0b, 0x08, 0x00, 0x09, 0x00, 0x00, 0x00
        /*0020*/ 	.byte	0x00, 0x00, 0x00, 0x00


//--------------------- .nv.info._Z5kmainPVj      --------------------------
	.section	.nv.info._Z5kmainPVj,"",@"SHT_CUDA_INFO"
	.sectionflags	@""
	.align	4


	//----- nvinfo : EIATTR_CUDA_API_VERSION
	.align		4
        /*0000*/ 	.byte	0x04, 0x37
        /*0002*/ 	.short	(.L_8 - .L_7)
.L_7:
        /*0004*/ 	.word	0x00000082


	//----- nvinfo : EIATTR_KPARAM_INFO
	.align		4
.L_8:
        /*0008*/ 	.byte	0x04, 0x17
        /*000a*/ 	.short	(.L_10 - .L_9)
.L_9:
        /*000c*/ 	.word	0x00000000
        /*0010*/ 	.short	0x0000
        /*0012*/ 	.short	0x0000
        /*0014*/ 	.byte	0x00, 0xf5, 0x21, 0x00


	//----- nvinfo : EIATTR_SPARSE_MMA_MASK
	.align		4
.L_10:
        /*0018*/ 	.byte	0x03, 0x50
        /*001a*/ 	.short	0x0000


	//----- nvinfo : EIATTR_MAXREG_COUNT
	.align		4
        /*001c*/ 	.byte	0x03, 0x1b
        /*001e*/ 	.short	0x00ff


	//----- nvinfo : EIATTR_MERCURY_ISA_VERSION
	.align		4
        /*0020*/ 	.byte	0x03, 0x5f
        /*0022*/ 	.short	0x0101


	//----- nvinfo : EIATTR_VRC_CTA_INIT_COUNT
	.align		4
        /*0024*/ 	.byte	0x02, 0x4a
	.zero		1
	.zero		1


	//----- nvinfo : EIATTR_EXIT_INSTR_OFFSETS
	.align		4
        /*0028*/ 	.byte	0x04, 0x1c
        /*002a*/ 	.short	(.L_12 - .L_11)


	//   ....[0]....
.L_11:
        /*002c*/ 	.word	0x00000060


	//   ....[1]....
        /*0030*/ 	.word	0x000001c0


	//   ....[2]....
        /*0034*/ 	.word	0x00000200


	//----- nvinfo : EIATTR_CRS_STACK_SIZE
	.align		4
.L_12:
        /*0038*/ 	.byte	0x04, 0x1e
        /*003a*/ 	.short	(.L_14 - .L_13)
.L_13:
        /*003c*/ 	.word	0x00000000


	//----- nvinfo : EIATTR_CBANK_PARAM_SIZE
	.align		4
.L_14:
        /*0040*/ 	.byte	0x03, 0x19
        /*0042*/ 	.short	0x0008


	//----- nvinfo : EIATTR_PARAM_CBANK
	.align		4
        /*0044*/ 	.byte	0x04, 0x0a
        /*0046*/ 	.short	(.L_16 - .L_15)
	.align		4
.L_15:
        /*0048*/ 	.word	index@(.nv.constant0._Z5kmainPVj)
        /*004c*/ 	.short	0x0380
        /*004e*/ 	.short	0x0008


	//----- nvinfo : EIATTR_SW_WAR
	.align		4
.L_16:
        /*0050*/ 	.byte	0x04, 0x36
        /*0052*/ 	.short	(.L_18 - .L_17)
.L_17:
        /*0054*/ 	.word	0x00000008
.L_18:


//--------------------- .nv.callgraph             --------------------------
	.section	.nv.callgraph,"",@"SHT_CUDA_CALLGRAPH"
	.align	4
	.sectionentsize	8
	.align		4
        /*0000*/ 	.word	0x00000000
	.align		4
        /*0004*/ 	.word	0xffffffff
	.align		4
        /*0008*/ 	.word	0x00000000
	.align		4
        /*000c*/ 	.word	0xfffffffe
	.align		4
        /*0010*/ 	.word	0x00000000
	.align		4
        /*0014*/ 	.word	0xfffffffd
	.align		4
        /*0018*/ 	.word	0x00000000
	.align		4
        /*001c*/ 	.word	0xfffffffc


//--------------------- .nv.constant4             --------------------------
	.section	.nv.constant4,"a",@progbits
	.align	8
	.align		8
.nv.constant4:
        /*0000*/ 	.dword	lock


//--------------------- .text._Z5kmainPVj         --------------------------
	.section	.text._Z5kmainPVj,"ax",@progbits
	.align	128
        .global         _Z5kmainPVj
        .type           _Z5kmainPVj,@function
        .size           _Z5kmainPVj,(.L_x_4 - _Z5kmainPVj)
        .other          _Z5kmainPVj,@"STO_CUDA_ENTRY STV_DEFAULT"
_Z5kmainPVj:
.text._Z5kmainPVj:
[----:B------:R-:W-:Y:S01]  /*0000*/  LDC R1, c[0x0][0x37c] ;  /* 0x0000df00ff017b82 */ /* 0x000fe20000000800 */
[----:B------:R-:W0:Y:S01]  /*0010*/  S2R R0, SR_TID.X ;  /* 0x0000000000007919 */ /* 0x000e220000002100 */
[----:B------:R-:W1:Y:S01]  /*0020*/  LDCU.64 UR4, c[0x0][0x358] ;  /* 0x00006b00ff0477ac */ /* 0x000e620008000a00 */
[----:B0-----:R-:W-:-:S13]  /*0030*/  ISETP.NE.AND P0, PT, R0, 0x20, PT ;  /* 0x000000200000780c */ /* 0x001fda0003f05270 */
[----:B-1----:R-:W-:Y:S05]  /*0040*/  @!P0 BRA `(.L_x_0) ;  /* 0x0000000000608947 */ /* 0x002fea0003800000 */
[----:B------:R-:W-:-:S13]  /*0050*/  ISETP.NE.AND P0, PT, R0, RZ, PT ;  /* 0x000000ff0000720c */ /* 0x000fda0003f05270 */
[----:B------:R-:W-:Y:S05]  /*0060*/  @P0 EXIT ;  /* 0x000000000000094d */ /* 0x000fea0003800000 */
[----:B------:R-:W0:Y:S01]  /*0070*/  LDC.64 R2, c[0x4][RZ] ;  /* 0x01000000ff027b82 */ /* 0x000e220000000a00 */
[----:B------:R-:W-:Y:S01]  /*0080*/  BSSY B0, `(.L_x_1) ;  /* 0x0000007000007945 */ /* 0x000fe20003800000 */
[----:B------:R-:W-:-:S07]  /*0090*/  IMAD.MOV.U32 R5, RZ, RZ, 0x1 ;  /* 0x00000001ff057424 */ /* 0x000fce00078e00ff */
.L_x_2:
[----:B------:R-:W-:Y:S01]  /*00a0*/  IMAD.MOV.U32 R4, RZ, RZ, RZ ;  /* 0x000000ffff047224 */ /* 0x000fe200078e00ff */
[----:B------:R-:W-:Y:S05]  /*00b0*/  YIELD ;  /* 0x0000000000007946 */ /* 0x000fea0003800000 */
[----:B0-----:R-:W2:Y:S02]  /*00c0*/  ATOMG.E.CAS.STRONG.GPU PT, R0, [R2], R4, R5 ;  /* 0x00000004020073a9 */ /* 0x001ea400001ee105 */
[----:B--2---:R-:W-:-:S13]  /*00d0*/  ISETP.NE.AND P0, PT, R0, RZ, PT ;  /* 0x000000ff0000720c */ /* 0x004fda0003f05270 */
[----:B------:R-:W-:Y:S05]  /*00e0*/  @P0 BRA `(.L_x_2) ;  /* 0xfffffffc00ec0947 */ /* 0x000fea000383ffff */
[----:B------:R-:W-:Y:S05]  /*00f0*/  BSYNC B0 ;  /* 0x0000000000007941 */ /* 0x000fea0003800000 */
.L_x_1:
[----:B------:R-:W0:Y:S01]  /*0100*/  LDC.64 R4, c[0x0][0x380] ;  /* 0x0000e000ff047b82 */ /* 0x000e220000000a00 */
[----:B------:R-:W-:Y:S01]  /*0110*/  HFMA2 R7, -RZ, RZ, 0, 5.9604644775390625e-08 ;  /* 0x00000001ff077431 */ /* 0x000fe200000001ff */
[----:B------:R-:W-:Y:S06]  /*0120*/  MEMBAR.SC.GPU ;  /* 0x0000000000007992 */ /* 0x000fec0000002000 */
[----:B------:R-:W-:-:S00]  /*0130*/  ERRBAR ;  /* 0x00000000000079ab */ /* 0x000fc00000000000 */
[----:B------:R-:W-:Y:S06]  /*0140*/  CGAERRBAR ;  /* 0x00000000000075ab */ /* 0x000fec0000000000 */
[----:B------:R-:W-:Y:S04]  /*0150*/  CCTL.IVALL ;  /* 0x00000000ff00798f */ /* 0x000fe80002000000 */
[----:B0-----:R-:W-:Y:S01]  /*0160*/  STG.E.STRONG.SYS desc[UR4][R4.64], R7 ;  /* 0x0000000704007986 */ /* 0x001fe2000c115904 */
[----:B------:R-:W-:Y:S06]  /*0170*/  MEMBAR.SC.GPU ;  /* 0x0000000000007992 */ /* 0x000fec0000002000 */
[----:B------:R-:W-:-:S00]  /*0180*/  ERRBAR ;  /* 0x00000000000079ab */ /* 0x000fc00000000000 */
[----:B------:R-:W-:Y:S06]  /*0190*/  CGAERRBAR ;  /* 0x00000000000075ab */ /* 0x000fec0000000000 */
[----:B------:R-:W-:Y:S04]  /*01a0*/  CCTL.IVALL ;  /* 0x00000000ff00798f */ /* 0x000fe80002000000 */
[----:B------:R-:W-:Y:S01]  /*01b0*/  ATOMG.E.EXCH.STRONG.GPU PT, RZ, desc[UR4][R2.64], RZ ;  /* 0x800000ff02ff79a8 */ /* 0x000fe2000c1ef104 */
[----:B------:R-:W-:Y:S05]  /*01c0*/  EXIT ;  /* 0x000000000000794d */ /* 0x000fea0003800000 */
.L_x_0:
[----:B------:R-:W0:Y:S01]  /*01d0*/  LDC.64 R2, c[0x0][0x380] ;  /* 0x0000e000ff027b82 */ /* 0x000e220000000a00 */
[----:B------:R-:W-:-:S05]  /*01e0*/  IMAD.MOV.U32 R5, RZ, RZ, 0x2 ;  /* 0x00000002ff057424 */ /* 0x000fca00078e00ff */
[----:B0-----:R-:W-:Y:S01]  /*01f0*/  STG.E.STRONG.SYS desc[UR4][R2.64], R5 ;  /* 0x0000000502007986 */ /* 0x001fe2000c115904 */
[----:B------:R-:W-:Y:S05]  /*0200*/  EXIT ;  /* 0x000000000000794d */ /* 0x000fea0003800000 */
.L_x_3:
[----:B------:R-:W-:-:S00]  /*0210*/  BRA `(.L_x_3) ;  /* 0xfffffffc00fc7947 */ /* 0x000fc0000383ffff */
[----:B------:R-:W-:-:S00]  /*0220*/  NOP ;  /* 0x0000000000007918 */ /* 0x000fc00000000000 */
        /* <DEDUP_REMOVED lines=13> */
.L_x_4:


//--------------------- .nv.shared.reserved.0     --------------------------
	.section	.nv.shared.reserved.0,"aw",@nobits
	.weak		__nv_reservedSMEM_offset_0_alias
	.size		__nv_reservedSMEM_offset_0_alias, 0, 64
	.other		__nv_reservedSMEM_offset_0_alias,@"STO_CUDA_RESERVED_SHARED STV_DEFAULT"
__nv_reservedSMEM_offset_0_alias:
	.zero		0
	.zero		64


//--------------------- .nv.global                --------------------------
	.section	.nv.global,"aw",@nobits
	.align	4
.nv.global:
	.type		lock,@object
	.size		lock,(.L_0 - lock)
lock:
	.zero		4
.L_0:


//--------------------- .nv.constant0._Z5kmainPVj --------------------------
	.section	.nv.constant0._Z5kmainPVj,"a",@progbits
	.sectionflags	@""
	.align	4
.nv.constant0._Z5kmainPVj:
	.zero		904


//--------------------- SYMBOLS --------------------------

	.type		.nv.reservedSmem.offset0,@object
	.size		.nv.reservedSmem.offset0,0x4
